//
// Generated by NVIDIA NVVM Compiler
//
// Compiler Build ID: CL-36424714
// Cuda compilation tools, release 13.0, V13.0.88
// Based on NVVM 20.0.0
//

.version 9.0
.target sm_100
.address_size 64

	// .globl	_Z26laplace_filter_kernel_fp16PKfS0_Pfiiiii

.visible .entry _Z26laplace_filter_kernel_fp16PKfS0_Pfiiiii(
	.param .u64 .ptr .align 1 _Z26laplace_filter_kernel_fp16PKfS0_Pfiiiii_param_0,
	.param .u64 .ptr .align 1 _Z26laplace_filter_kernel_fp16PKfS0_Pfiiiii_param_1,
	.param .u64 .ptr .align 1 _Z26laplace_filter_kernel_fp16PKfS0_Pfiiiii_param_2,
	.param .u32 _Z26laplace_filter_kernel_fp16PKfS0_Pfiiiii_param_3,
	.param .u32 _Z26laplace_filter_kernel_fp16PKfS0_Pfiiiii_param_4,
	.param .u32 _Z26laplace_filter_kernel_fp16PKfS0_Pfiiiii_param_5,
	.param .u32 _Z26laplace_filter_kernel_fp16PKfS0_Pfiiiii_param_6,
	.param .u32 _Z26laplace_filter_kernel_fp16PKfS0_Pfiiiii_param_7
)
{
	.reg .pred 	%p<94>;
	.reg .b16 	%rs<91>;
	.reg .b32 	%r<137>;
	.reg .b32 	%f<114>;
	.reg .b64 	%rd<47>;

	ld.param.u64 	%rd7, [_Z26laplace_filter_kernel_fp16PKfS0_Pfiiiii_param_0];
	ld.param.u64 	%rd8, [_Z26laplace_filter_kernel_fp16PKfS0_Pfiiiii_param_1];
	ld.param.u64 	%rd6, [_Z26laplace_filter_kernel_fp16PKfS0_Pfiiiii_param_2];
	ld.param.u32 	%r70, [_Z26laplace_filter_kernel_fp16PKfS0_Pfiiiii_param_4];
	ld.param.u32 	%r71, [_Z26laplace_filter_kernel_fp16PKfS0_Pfiiiii_param_5];
	ld.param.u32 	%r72, [_Z26laplace_filter_kernel_fp16PKfS0_Pfiiiii_param_6];
	ld.param.u32 	%r73, [_Z26laplace_filter_kernel_fp16PKfS0_Pfiiiii_param_7];
	cvta.to.global.u64 	%rd1, %rd8;
	cvta.to.global.u64 	%rd2, %rd7;
	mov.u32 	%r74, %ctaid.y;
	mov.u32 	%r75, %ntid.y;
	mov.u32 	%r76, %tid.y;
	mad.lo.s32 	%r1, %r74, %r75, %r76;
	mov.u32 	%r77, %ctaid.x;
	mov.u32 	%r78, %ntid.x;
	mul.lo.s32 	%r2, %r77, %r78;
	mov.u32 	%r3, %tid.x;
	add.s32 	%r4, %r2, %r3;
	setp.ge.s32 	%p2, %r1, %r71;
	setp.ge.s32 	%p3, %r4, %r72;
	or.pred  	%p4, %p2, %p3;
	@%p4 bra 	$L__BB0_46;
	shr.u32 	%r79, %r73, 31;
	add.s32 	%r80, %r73, %r79;
	shr.s32 	%r6, %r80, 1;
	neg.s32 	%r5, %r6;
	setp.lt.s32 	%p5, %r6, %r5;
	mov.f32 	%f112, 0f00000000;
	@%p5 bra 	$L__BB0_45;
	sub.s32 	%r81, %r6, %r5;
	add.s32 	%r82, %r81, 1;
	and.b32  	%r7, %r82, 7;
	add.s32 	%r8, %r7, -1;
	and.b32  	%r9, %r82, 3;
	and.b32  	%r10, %r82, 1;
	add.s32 	%r11, %r5, 3;
	add.s32 	%r83, %r3, %r5;
	add.s32 	%r12, %r83, %r2;
	add.s32 	%r13, %r12, 1;
	shl.b32 	%r14, %r70, 3;
	add.s32 	%r15, %r12, 2;
	add.s32 	%r16, %r12, 3;
	add.s32 	%r17, %r5, %r6;
	and.b32  	%r84, %r82, -8;
	neg.s32 	%r18, %r84;
	mov.f32 	%f112, 0f00000000;
	mov.u32 	%r121, %r5;
$L__BB0_3:
	mov.u32 	%r19, %r121;
	sub.s32 	%r85, %r6, %r5;
	setp.lt.u32 	%p6, %r85, 7;
	add.s32 	%r86, %r19, %r1;
	setp.gt.s32 	%p7, %r86, -1;
	setp.lt.s32 	%p8, %r86, %r71;
	and.pred  	%p1, %p7, %p8;
	mul.lo.s32 	%r20, %r86, %r72;
	add.s32 	%r87, %r19, %r6;
	mul.lo.s32 	%r21, %r87, %r73;
	add.s32 	%r22, %r21, %r6;
	mov.u32 	%r135, %r5;
	@%p6 bra 	$L__BB0_23;
	add.s32 	%r88, %r13, %r20;
	mul.lo.s32 	%r131, %r70, %r88;
	add.s32 	%r89, %r15, %r20;
	mul.lo.s32 	%r130, %r70, %r89;
	add.s32 	%r90, %r16, %r20;
	mul.lo.s32 	%r129, %r70, %r90;
	add.s32 	%r91, %r12, %r20;
	add.s32 	%r92, %r91, 4;
	mul.lo.s32 	%r128, %r70, %r92;
	add.s32 	%r93, %r91, 5;
	mul.lo.s32 	%r127, %r70, %r93;
	add.s32 	%r94, %r91, 6;
	mul.lo.s32 	%r126, %r70, %r94;
	add.s32 	%r95, %r91, 7;
	mul.lo.s32 	%r125, %r70, %r95;
	mul.lo.s32 	%r124, %r70, %r91;
	add.s32 	%r123, %r17, %r21;
	mov.u32 	%r122, %r18;
	mov.u32 	%r132, %r12;
	mov.u32 	%r133, %r11;
$L__BB0_5:
	.pragma "nounroll";
	setp.gt.s32 	%p9, %r132, -1;
	setp.lt.s32 	%p10, %r132, %r72;
	and.pred  	%p11, %p9, %p10;
	and.pred  	%p12, %p1, %p11;
	mul.wide.s32 	%rd9, %r123, 4;
	add.s64 	%rd3, %rd1, %rd9;
	not.pred 	%p13, %p12;
	@%p13 bra 	$L__BB0_7;
	mul.wide.s32 	%rd10, %r124, 4;
	add.s64 	%rd11, %rd2, %rd10;
	ld.global.f32 	%f43, [%rd11];
	// begin inline asm
	{  cvt.rn.f16.f32 %rs1, %f43;}

	// end inline asm
	ld.global.f32 	%f44, [%rd3];
	// begin inline asm
	{  cvt.rn.f16.f32 %rs2, %f44;}

	// end inline asm
	// begin inline asm
	{mul.f16 %rs3,%rs1,%rs2;
}
	// end inline asm
	// begin inline asm
	{  cvt.f32.f16 %f45, %rs3;}

	// end inline asm
	add.f32 	%f112, %f112, %f45;
$L__BB0_7:
	add.s32 	%r96, %r132, 1;
	setp.gt.s32 	%p14, %r96, -1;
	setp.lt.s32 	%p15, %r96, %r72;
	and.pred  	%p16, %p14, %p15;
	and.pred  	%p17, %p1, %p16;
	not.pred 	%p18, %p17;
	@%p18 bra 	$L__BB0_9;
	mul.wide.s32 	%rd12, %r131, 4;
	add.s64 	%rd13, %rd2, %rd12;
	ld.global.f32 	%f46, [%rd13];
	// begin inline asm
	{  cvt.rn.f16.f32 %rs7, %f46;}

	// end inline asm
	ld.global.f32 	%f47, [%rd3+4];
	// begin inline asm
	{  cvt.rn.f16.f32 %rs8, %f47;}

	// end inline asm
	// begin inline asm
	{mul.f16 %rs9,%rs7,%rs8;
}
	// end inline asm
	// begin inline asm
	{  cvt.f32.f16 %f48, %rs9;}

	// end inline asm
	add.f32 	%f112, %f112, %f48;
$L__BB0_9:
	add.s32 	%r97, %r132, 2;
	setp.gt.s32 	%p19, %r97, -1;
	setp.lt.s32 	%p20, %r97, %r72;
	and.pred  	%p21, %p19, %p20;
	and.pred  	%p22, %p1, %p21;
	not.pred 	%p23, %p22;
	@%p23 bra 	$L__BB0_11;
	mul.wide.s32 	%rd14, %r130, 4;
	add.s64 	%rd15, %rd2, %rd14;
	ld.global.f32 	%f49, [%rd15];
	// begin inline asm
	{  cvt.rn.f16.f32 %rs13, %f49;}

	// end inline asm
	ld.global.f32 	%f50, [%rd3+8];
	// begin inline asm
	{  cvt.rn.f16.f32 %rs14, %f50;}

	// end inline asm
	// begin inline asm
	{mul.f16 %rs15,%rs13,%rs14;
}
	// end inline asm
	// begin inline asm
	{  cvt.f32.f16 %f51, %rs15;}

	// end inline asm
	add.f32 	%f112, %f112, %f51;
$L__BB0_11:
	add.s32 	%r98, %r132, 3;
	setp.gt.s32 	%p24, %r98, -1;
	setp.lt.s32 	%p25, %r98, %r72;
	and.pred  	%p26, %p24, %p25;
	and.pred  	%p27, %p1, %p26;
	not.pred 	%p28, %p27;
	@%p28 bra 	$L__BB0_13;
	mul.wide.s32 	%rd16, %r129, 4;
	add.s64 	%rd17, %rd2, %rd16;
	ld.global.f32 	%f52, [%rd17];
	// begin inline asm
	{  cvt.rn.f16.f32 %rs19, %f52;}

	// end inline asm
	ld.global.f32 	%f53, [%rd3+12];
	// begin inline asm
	{  cvt.rn.f16.f32 %rs20, %f53;}

	// end inline asm
	// begin inline asm
	{mul.f16 %rs21,%rs19,%rs20;
}
	// end inline asm
	// begin inline asm
	{  cvt.f32.f16 %f54, %rs21;}

	// end inline asm
	add.f32 	%f112, %f112, %f54;
$L__BB0_13:
	add.s32 	%r99, %r132, 4;
	setp.gt.s32 	%p29, %r99, -1;
	setp.lt.s32 	%p30, %r99, %r72;
	and.pred  	%p31, %p29, %p30;
	and.pred  	%p32, %p1, %p31;
	not.pred 	%p33, %p32;
	@%p33 bra 	$L__BB0_15;
	mul.wide.s32 	%rd18, %r128, 4;
	add.s64 	%rd19, %rd2, %rd18;
	ld.global.f32 	%f55, [%rd19];
	// begin inline asm
	{  cvt.rn.f16.f32 %rs25, %f55;}

	// end inline asm
	ld.global.f32 	%f56, [%rd3+16];
	// begin inline asm
	{  cvt.rn.f16.f32 %rs26, %f56;}

	// end inline asm
	// begin inline asm
	{mul.f16 %rs27,%rs25,%rs26;
}
	// end inline asm
	// begin inline asm
	{  cvt.f32.f16 %f57, %rs27;}

	// end inline asm
	add.f32 	%f112, %f112, %f57;
$L__BB0_15:
	add.s32 	%r100, %r132, 5;
	setp.gt.s32 	%p34, %r100, -1;
	setp.lt.s32 	%p35, %r100, %r72;
	and.pred  	%p36, %p34, %p35;
	and.pred  	%p37, %p1, %p36;
	not.pred 	%p38, %p37;
	@%p38 bra 	$L__BB0_17;
	mul.wide.s32 	%rd20, %r127, 4;
	add.s64 	%rd21, %rd2, %rd20;
	ld.global.f32 	%f58, [%rd21];
	// begin inline asm
	{  cvt.rn.f16.f32 %rs31, %f58;}

	// end inline asm
	ld.global.f32 	%f59, [%rd3+20];
	// begin inline asm
	{  cvt.rn.f16.f32 %rs32, %f59;}

	// end inline asm
	// begin inline asm
	{mul.f16 %rs33,%rs31,%rs32;
}
	// end inline asm
	// begin inline asm
	{  cvt.f32.f16 %f60, %rs33;}

	// end inline asm
	add.f32 	%f112, %f112, %f60;
$L__BB0_17:
	add.s32 	%r101, %r132, 6;
	setp.gt.s32 	%p39, %r101, -1;
	setp.lt.s32 	%p40, %r101, %r72;
	and.pred  	%p41, %p39, %p40;
	and.pred  	%p42, %p1, %p41;
	not.pred 	%p43, %p42;
	@%p43 bra 	$L__BB0_19;
	mul.wide.s32 	%rd22, %r126, 4;
	add.s64 	%rd23, %rd2, %rd22;
	ld.global.f32 	%f61, [%rd23];
	// begin inline asm
	{  cvt.rn.f16.f32 %rs37, %f61;}

	// end inline asm
	ld.global.f32 	%f62, [%rd3+24];
	// begin inline asm
	{  cvt.rn.f16.f32 %rs38, %f62;}

	// end inline asm
	// begin inline asm
	{mul.f16 %rs39,%rs37,%rs38;
}
	// end inline asm
	// begin inline asm
	{  cvt.f32.f16 %f63, %rs39;}

	// end inline asm
	add.f32 	%f112, %f112, %f63;
$L__BB0_19:
	add.s32 	%r102, %r132, 7;
	setp.gt.s32 	%p44, %r102, -1;
	setp.lt.s32 	%p45, %r102, %r72;
	and.pred  	%p46, %p44, %p45;
	and.pred  	%p47, %p1, %p46;
	not.pred 	%p48, %p47;
	@%p48 bra 	$L__BB0_21;
	mul.wide.s32 	%rd24, %r125, 4;
	add.s64 	%rd25, %rd2, %rd24;
	ld.global.f32 	%f64, [%rd25];
	// begin inline asm
	{  cvt.rn.f16.f32 %rs43, %f64;}

	// end inline asm
	ld.global.f32 	%f65, [%rd3+28];
	// begin inline asm
	{  cvt.rn.f16.f32 %rs44, %f65;}

	// end inline asm
	// begin inline asm
	{mul.f16 %rs45,%rs43,%rs44;
}
	// end inline asm
	// begin inline asm
	{  cvt.f32.f16 %f66, %rs45;}

	// end inline asm
	add.f32 	%f112, %f112, %f66;
$L__BB0_21:
	add.s32 	%r133, %r133, 8;
	add.s32 	%r132, %r132, 8;
	add.s32 	%r131, %r131, %r14;
	add.s32 	%r130, %r130, %r14;
	add.s32 	%r129, %r129, %r14;
	add.s32 	%r128, %r128, %r14;
	add.s32 	%r127, %r127, %r14;
	add.s32 	%r126, %r126, %r14;
	add.s32 	%r125, %r125, %r14;
	add.s32 	%r124, %r124, %r14;
	add.s32 	%r123, %r123, 8;
	add.s32 	%r122, %r122, 8;
	setp.ne.s32 	%p49, %r122, 0;
	@%p49 bra 	$L__BB0_5;
	add.s32 	%r135, %r133, -3;
$L__BB0_23:
	setp.eq.s32 	%p50, %r7, 0;
	@%p50 bra 	$L__BB0_44;
	setp.lt.u32 	%p51, %r8, 3;
	@%p51 bra 	$L__BB0_34;
	add.s32 	%r58, %r135, %r4;
	setp.gt.s32 	%p52, %r58, -1;
	setp.lt.s32 	%p53, %r58, %r72;
	and.pred  	%p54, %p52, %p53;
	and.pred  	%p56, %p1, %p54;
	add.s32 	%r103, %r22, %r135;
	mul.wide.s32 	%rd26, %r103, 4;
	add.s64 	%rd4, %rd1, %rd26;
	not.pred 	%p57, %p56;
	@%p57 bra 	$L__BB0_27;
	add.s32 	%r104, %r58, %r20;
	mul.lo.s32 	%r105, %r104, %r70;
	mul.wide.s32 	%rd27, %r105, 4;
	add.s64 	%rd28, %rd2, %rd27;
	ld.global.f32 	%f68, [%rd28];
	// begin inline asm
	{  cvt.rn.f16.f32 %rs49, %f68;}

	// end inline asm
	ld.global.f32 	%f69, [%rd4];
	// begin inline asm
	{  cvt.rn.f16.f32 %rs50, %f69;}

	// end inline asm
	// begin inline asm
	{mul.f16 %rs51,%rs49,%rs50;
}
	// end inline asm
	// begin inline asm
	{  cvt.f32.f16 %f70, %rs51;}

	// end inline asm
	add.f32 	%f112, %f112, %f70;
$L__BB0_27:
	add.s32 	%r59, %r58, 1;
	setp.gt.s32 	%p58, %r59, -1;
	setp.lt.s32 	%p59, %r59, %r72;
	and.pred  	%p60, %p58, %p59;
	and.pred  	%p61, %p1, %p60;
	not.pred 	%p62, %p61;
	@%p62 bra 	$L__BB0_29;
	add.s32 	%r106, %r59, %r20;
	mul.lo.s32 	%r107, %r106, %r70;
	mul.wide.s32 	%rd29, %r107, 4;
	add.s64 	%rd30, %rd2, %rd29;
	ld.global.f32 	%f71, [%rd30];
	// begin inline asm
	{  cvt.rn.f16.f32 %rs55, %f71;}

	// end inline asm
	ld.global.f32 	%f72, [%rd4+4];
	// begin inline asm
	{  cvt.rn.f16.f32 %rs56, %f72;}

	// end inline asm
	// begin inline asm
	{mul.f16 %rs57,%rs55,%rs56;
}
	// end inline asm
	// begin inline asm
	{  cvt.f32.f16 %f73, %rs57;}

	// end inline asm
	add.f32 	%f112, %f112, %f73;
$L__BB0_29:
	add.s32 	%r60, %r58, 2;
	setp.gt.s32 	%p63, %r60, -1;
	setp.lt.s32 	%p64, %r60, %r72;
	and.pred  	%p65, %p63, %p64;
	and.pred  	%p66, %p1, %p65;
	not.pred 	%p67, %p66;
	@%p67 bra 	$L__BB0_31;
	add.s32 	%r108, %r60, %r20;
	mul.lo.s32 	%r109, %r108, %r70;
	mul.wide.s32 	%rd31, %r109, 4;
	add.s64 	%rd32, %rd2, %rd31;
	ld.global.f32 	%f74, [%rd32];
	// begin inline asm
	{  cvt.rn.f16.f32 %rs61, %f74;}

	// end inline asm
	ld.global.f32 	%f75, [%rd4+8];
	// begin inline asm
	{  cvt.rn.f16.f32 %rs62, %f75;}

	// end inline asm
	// begin inline asm
	{mul.f16 %rs63,%rs61,%rs62;
}
	// end inline asm
	// begin inline asm
	{  cvt.f32.f16 %f76, %rs63;}

	// end inline asm
	add.f32 	%f112, %f112, %f76;
$L__BB0_31:
	add.s32 	%r61, %r58, 3;
	setp.gt.s32 	%p68, %r61, -1;
	setp.lt.s32 	%p69, %r61, %r72;
	and.pred  	%p70, %p68, %p69;
	and.pred  	%p71, %p1, %p70;
	not.pred 	%p72, %p71;
	@%p72 bra 	$L__BB0_33;
	add.s32 	%r110, %r61, %r20;
	mul.lo.s32 	%r111, %r110, %r70;
	mul.wide.s32 	%rd33, %r111, 4;
	add.s64 	%rd34, %rd2, %rd33;
	ld.global.f32 	%f77, [%rd34];
	// begin inline asm
	{  cvt.rn.f16.f32 %rs67, %f77;}

	// end inline asm
	ld.global.f32 	%f78, [%rd4+12];
	// begin inline asm
	{  cvt.rn.f16.f32 %rs68, %f78;}

	// end inline asm
	// begin inline asm
	{mul.f16 %rs69,%rs67,%rs68;
}
	// end inline asm
	// begin inline asm
	{  cvt.f32.f16 %f79, %rs69;}

	// end inline asm
	add.f32 	%f112, %f112, %f79;
$L__BB0_33:
	add.s32 	%r135, %r135, 4;
$L__BB0_34:
	setp.eq.s32 	%p73, %r9, 0;
	@%p73 bra 	$L__BB0_44;
	setp.eq.s32 	%p74, %r9, 1;
	@%p74 bra 	$L__BB0_41;
	add.s32 	%r64, %r135, %r4;
	setp.gt.s32 	%p75, %r64, -1;
	setp.lt.s32 	%p76, %r64, %r72;
	and.pred  	%p77, %p75, %p76;
	and.pred  	%p79, %p1, %p77;
	add.s32 	%r112, %r22, %r135;
	mul.wide.s32 	%rd35, %r112, 4;
	add.s64 	%rd5, %rd1, %rd35;
	not.pred 	%p80, %p79;
	@%p80 bra 	$L__BB0_38;
	add.s32 	%r113, %r64, %r20;
	mul.lo.s32 	%r114, %r113, %r70;
	mul.wide.s32 	%rd36, %r114, 4;
	add.s64 	%rd37, %rd2, %rd36;
	ld.global.f32 	%f81, [%rd37];
	// begin inline asm
	{  cvt.rn.f16.f32 %rs73, %f81;}

	// end inline asm
	ld.global.f32 	%f82, [%rd5];
	// begin inline asm
	{  cvt.rn.f16.f32 %rs74, %f82;}

	// end inline asm
	// begin inline asm
	{mul.f16 %rs75,%rs73,%rs74;
}
	// end inline asm
	// begin inline asm
	{  cvt.f32.f16 %f83, %rs75;}

	// end inline asm
	add.f32 	%f112, %f112, %f83;
$L__BB0_38:
	add.s32 	%r65, %r64, 1;
	setp.gt.s32 	%p81, %r65, -1;
	setp.lt.s32 	%p82, %r65, %r72;
	and.pred  	%p83, %p81, %p82;
	and.pred  	%p84, %p1, %p83;
	not.pred 	%p85, %p84;
	@%p85 bra 	$L__BB0_40;
	add.s32 	%r115, %r65, %r20;
	mul.lo.s32 	%r116, %r115, %r70;
	mul.wide.s32 	%rd38, %r116, 4;
	add.s64 	%rd39, %rd2, %rd38;
	ld.global.f32 	%f84, [%rd39];
	// begin inline asm
	{  cvt.rn.f16.f32 %rs79, %f84;}

	// end inline asm
	ld.global.f32 	%f85, [%rd5+4];
	// begin inline asm
	{  cvt.rn.f16.f32 %rs80, %f85;}

	// end inline asm
	// begin inline asm
	{mul.f16 %rs81,%rs79,%rs80;
}
	// end inline asm
	// begin inline asm
	{  cvt.f32.f16 %f86, %rs81;}

	// end inline asm
	add.f32 	%f112, %f112, %f86;
$L__BB0_40:
	add.s32 	%r135, %r135, 2;
$L__BB0_41:
	setp.eq.s32 	%p86, %r10, 0;
	@%p86 bra 	$L__BB0_44;
	add.s32 	%r68, %r135, %r4;
	setp.gt.s32 	%p87, %r68, -1;
	setp.lt.s32 	%p88, %r68, %r72;
	and.pred  	%p89, %p87, %p88;
	and.pred  	%p91, %p1, %p89;
	not.pred 	%p92, %p91;
	@%p92 bra 	$L__BB0_44;
	add.s32 	%r117, %r68, %r20;
	mul.lo.s32 	%r118, %r117, %r70;
	add.s32 	%r119, %r22, %r135;
	mul.wide.s32 	%rd40, %r118, 4;
	add.s64 	%rd41, %rd2, %rd40;
	ld.global.f32 	%f87, [%rd41];
	// begin inline asm
	{  cvt.rn.f16.f32 %rs85, %f87;}

	// end inline asm
	mul.wide.s32 	%rd42, %r119, 4;
	add.s64 	%rd43, %rd1, %rd42;
	ld.global.f32 	%f88, [%rd43];
	// begin inline asm
	{  cvt.rn.f16.f32 %rs86, %f88;}

	// end inline asm
	// begin inline asm
	{mul.f16 %rs87,%rs85,%rs86;
}
	// end inline asm
	// begin inline asm
	{  cvt.f32.f16 %f89, %rs87;}

	// end inline asm
	add.f32 	%f112, %f112, %f89;
$L__BB0_44:
	add.s32 	%r121, %r19, 1;
	setp.ne.s32 	%p93, %r19, %r6;
	@%p93 bra 	$L__BB0_3;
$L__BB0_45:
	mad.lo.s32 	%r120, %r72, %r1, %r4;
	cvta.to.global.u64 	%rd44, %rd6;
	mul.wide.s32 	%rd45, %r120, 4;
	add.s64 	%rd46, %rd44, %rd45;
	st.global.f32 	[%rd46], %f112;
$L__BB0_46:
	ret;

}


// ===== COMPILED SASS (sm_100) =====

	.target	sm_100

	.elftype	@"ET_EXEC"


//--------------------- .note.nv.tkinfo           --------------------------
	.section	.note.nv.tkinfo,"",@"SHT_NOTE"
	.sectionflags	@"SHF_NOTE_NV_TKINFO"
	.tkinfo
        /*0018*/ 	.word	0x00000002
        /*0030*/ 	.string	""
        /*0030*/ 	.string	"ptxas"
        /*0030*/ 	.string	"Cuda compilation tools, release 13.0, V13.0.88"
        /*0030*/ 	.string	"Build cuda_13.0.r13.0/compiler.36424714_0"
        /*0030*/ 	.string	"-arch sm_100 -m 64 "



//--------------------- .note.nv.cuinfo           --------------------------
	.section	.note.nv.cuinfo,"",@"SHT_NOTE"
	.sectionflags	@"SHF_NOTE_NV_CUINFO"
        /*0018*/ 	.short	0x0002
        /*001a*/ 	.short	0x0064
        /*001c*/ 	.short	0x0082
	.zero		2


//--------------------- .nv.info                  --------------------------
	.section	.nv.info,"",@"SHT_CUDA_INFO"
	.align	4


	//----- nvinfo : EIATTR_REGCOUNT
	.align		4
        /*0000*/ 	.byte	0x04, 0x2f
        /*0002*/ 	.short	(.L_1 - .L_0)
	.align		4
.L_0:
        /*0004*/ 	.word	index@(_Z26laplace_filter_kernel_fp16PKfS0_Pfiiiii)
        /*0008*/ 	.word	0x00000020


	//----- nvinfo : EIATTR_FRAME_SIZE
	.align		4
.L_1:
        /*000c*/ 	.byte	0x04, 0x11
        /*000e*/ 	.short	(.L_3 - .L_2)
	.align		4
.L_2:
        /*0010*/ 	.word	index@(_Z26laplace_filter_kernel_fp16PKfS0_Pfiiiii)
        /*0014*/ 	.word	0x00000000


	//----- nvinfo : EIATTR_MIN_STACK_SIZE
	.align		4
.L_3:
        /*0018*/ 	.byte	0x04, 0x12
        /*001a*/ 	.short	(.L_5 - .L_4)
	.align		4
.L_4:
        /*001c*/ 	.word	index@(_Z26laplace_filter_kernel_fp16PKfS0_Pfiiiii)
        /*0020*/ 	.word	0x00000000
.L_5:


//--------------------- .nv.compat                --------------------------
	.section	.nv.compat,"",@"SHT_CUDA_COMPAT_INFO"
	.align	4
        /*0000*/ 	.byte	0x02, 0x09, 0x00, 0x00, 0x02, 0x02, 0x01, 0x00, 0x02, 0x05, 0x05, 0x00, 0x03, 0x07, 0x01, 0x01
        /*0010*/ 	.byte	0x02, 0x03, 0x00, 0x00, 0x02, 0x06, 0x01, 0x00, 0x04, 0x0b, 0x08, 0x00, 0x09, 0x00, 0x00, 0x00
        /*0020*/ 	.byte	0x00, 0x00, 0x00, 0x00


//--------------------- .nv.info._Z26laplace_filter_kernel_fp16PKfS0_Pfiiiii --------------------------
	.section	.nv.info._Z26laplace_filter_kernel_fp16PKfS0_Pfiiiii,"",@"SHT_CUDA_INFO"
	.sectionflags	@""
	.align	4


	//----- nvinfo : EIATTR_CUDA_API_VERSION
	.align		4
        /*0000*/ 	.byte	0x04, 0x37
        /*0002*/ 	.short	(.L_7 - .L_6)
.L_6:
        /*0004*/ 	.word	0x00000082


	//----- nvinfo : EIATTR_KPARAM_INFO
	.align		4
.L_7:
        /*0008*/ 	.byte	0x04, 0x17
        /*000a*/ 	.short	(.L_9 - .L_8)
.L_8:
        /*000c*/ 	.word	0x00000000
        /*0010*/ 	.short	0x0007
        /*0012*/ 	.short	0x0028
        /*0014*/ 	.byte	0x00, 0xf0, 0x11, 0x00


	//----- nvinfo : EIATTR_KPARAM_INFO
	.align		4
.L_9:
        /*0018*/ 	.byte	0x04, 0x17
        /*001a*/ 	.short	(.L_11 - .L_10)
.L_10:
        /*001c*/ 	.word	0x00000000
        /*0020*/ 	.short	0x0006
        /*0022*/ 	.short	0x0024
        /*0024*/ 	.byte	0x00, 0xf0, 0x11, 0x00


	//----- nvinfo : EIATTR_KPARAM_INFO
	.align		4
.L_11:
        /*0028*/ 	.byte	0x04, 0x17
        /*002a*/ 	.short	(.L_13 - .L_12)
.L_12:
        /*002c*/ 	.word	0x00000000
        /*0030*/ 	.short	0x0005
        /*0032*/ 	.short	0x0020
        /*0034*/ 	.byte	0x00, 0xf0, 0x11, 0x00


	//----- nvinfo : EIATTR_KPARAM_INFO
	.align		4
.L_13:
        /*0038*/ 	.byte	0x04, 0x17
        /*003a*/ 	.short	(.L_15 - .L_14)
.L_14:
        /*003c*/ 	.word	0x00000000
        /*0040*/ 	.short	0x0004
        /*0042*/ 	.short	0x001c
        /*0044*/ 	.byte	0x00, 0xf0, 0x11, 0x00


	//----- nvinfo : EIATTR_KPARAM_INFO
	.align		4
.L_15:
        /*0048*/ 	.byte	0x04, 0x17
        /*004a*/ 	.short	(.L_17 - .L_16)
.L_16:
        /*004c*/ 	.word	0x00000000
        /*0050*/ 	.short	0x0003
        /*0052*/ 	.short	0x0018
        /*0054*/ 	.byte	0x00, 0xf0, 0x11, 0x00


	//----- nvinfo : EIATTR_KPARAM_INFO
	.align		4
.L_17:
        /*0058*/ 	.byte	0x04, 0x17
        /*005a*/ 	.short	(.L_19 - .L_18)
.L_18:
        /*005c*/ 	.word	0x00000000
        /*0060*/ 	.short	0x0002
        /*0062*/ 	.short	0x0010
        /*0064*/ 	.byte	0x00, 0xf5, 0x21, 0x00


	//----- nvinfo : EIATTR_KPARAM_INFO
	.align		4
.L_19:
        /*0068*/ 	.byte	0x04, 0x17
        /*006a*/ 	.short	(.L_21 - .L_20)
.L_20:
        /*006c*/ 	.word	0x00000000
        /*0070*/ 	.short	0x0001
        /*0072*/ 	.short	0x0008
        /*0074*/ 	.byte	0x00, 0xf5, 0x21, 0x00


	//----- nvinfo : EIATTR_KPARAM_INFO
	.align		4
.L_21:
        /*0078*/ 	.byte	0x04, 0x17
        /*007a*/ 	.short	(.L_23 - .L_22)
.L_22:
        /*007c*/ 	.word	0x00000000
        /*0080*/ 	.short	0x0000
        /*0082*/ 	.short	0x0000
        /*0084*/ 	.byte	0x00, 0xf5, 0x21, 0x00


	//----- nvinfo : EIATTR_SPARSE_MMA_MASK
	.align		4
.L_23:
        /*0088*/ 	.byte	0x03, 0x50
        /*008a*/ 	.short	0x0000


	//----- nvinfo : EIATTR_MAXREG_COUNT
	.align		4
        /*008c*/ 	.byte	0x03, 0x1b
        /*008e*/ 	.short	0x00ff


	//----- nvinfo : EIATTR_MERCURY_ISA_VERSION
	.align		4
        /*0090*/ 	.byte	0x03, 0x5f
        /*0092*/ 	.short	0x0101


	//----- nvinfo : EIATTR_VRC_CTA_INIT_COUNT
	.align		4
        /*0094*/ 	.byte	0x02, 0x4a
	.zero		1
	.zero		1


	//----- nvinfo : EIATTR_EXIT_INSTR_OFFSETS
	.align		4
        /*0098*/ 	.byte	0x04, 0x1c
        /*009a*/ 	.short	(.L_25 - .L_24)


	//   ....[0]....
.L_24:
        /*009c*/ 	.word	0x000000d0


	//   ....[1]....
        /*00a0*/ 	.word	0x00001500


	//----- nvinfo : EIATTR_CRS_STACK_SIZE
	.align		4
.L_25:
        /*00a4*/ 	.byte	0x04, 0x1e
        /*00a6*/ 	.short	(.L_27 - .L_26)
.L_26:
        /*00a8*/ 	.word	0x00000000


	//----- nvinfo : EIATTR_CBANK_PARAM_SIZE
	.align		4
.L_27:
        /*00ac*/ 	.byte	0x03, 0x19
        /*00ae*/ 	.short	0x002c


	//----- nvinfo : EIATTR_PARAM_CBANK
	.align		4
        /*00b0*/ 	.byte	0x04, 0x0a
        /*00b2*/ 	.short	(.L_29 - .L_28)
	.align		4
.L_28:
        /*00b4*/ 	.word	index@(.nv.constant0._Z26laplace_filter_kernel_fp16PKfS0_Pfiiiii)
        /*00b8*/ 	.short	0x0380
        /*00ba*/ 	.short	0x002c


	//----- nvinfo : EIATTR_SW_WAR
	.align		4
.L_29:
        /*00bc*/ 	.byte	0x04, 0x36
        /*00be*/ 	.short	(.L_31 - .L_30)
.L_30:
        /*00c0*/ 	.word	0x00000008
.L_31:


//--------------------- .nv.callgraph             --------------------------
	.section	.nv.callgraph,"",@"SHT_CUDA_CALLGRAPH"
	.align	4
	.sectionentsize	8
	.align		4
        /*0000*/ 	.word	0x00000000
	.align		4
        /*0004*/ 	.word	0xffffffff
	.align		4
        /*0008*/ 	.word	0x00000000
	.align		4
        /*000c*/ 	.word	0xfffffffe
	.align		4
        /*0010*/ 	.word	0x00000000
	.align		4
        /*0014*/ 	.word	0xfffffffd
	.align		4
        /*0018*/ 	.word	0x00000000
	.align		4
        /*001c*/ 	.word	0xfffffffc


//--------------------- .text._Z26laplace_filter_kernel_fp16PKfS0_Pfiiiii --------------------------
	.section	.text._Z26laplace_filter_kernel_fp16PKfS0_Pfiiiii,"ax",@progbits
	.align	128
        .global         _Z26laplace_filter_kernel_fp16PKfS0_Pfiiiii
        .type           _Z26laplace_filter_kernel_fp16PKfS0_Pfiiiii,@function
        .size           _Z26laplace_filter_kernel_fp16PKfS0_Pfiiiii,(.L_x_9 - _Z26laplace_filter_kernel_fp16PKfS0_Pfiiiii)
        .other          _Z26laplace_filter_kernel_fp16PKfS0_Pfiiiii,@"STO_CUDA_ENTRY STV_DEFAULT"
_Z26laplace_filter_kernel_fp16PKfS0_Pfiiiii:
.text._Z26laplace_filter_kernel_fp16PKfS0_Pfiiiii:
[----:B------:R-:W-:Y:S01]  /*0000*/  LDC R1, c[0x0][0x37c] ;  /* 0x0000df00ff017b82 */ /* 0x000fe20000000800 */
[----:B------:R-:W0:Y:S07]  /*0010*/  S2R R7, SR_TID.X ;  /* 0x0000000000077919 */ /* 0x000e2e0000002100 */
[----:B------:R-:W1:Y:S01]  /*0020*/  S2UR UR4, SR_CTAID.X ;  /* 0x00000000000479c3 */ /* 0x000e620000002500 */
[----:B------:R-:W2:Y:S01]  /*0030*/  LDCU.64 UR8, c[0x0][0x3a0] ;  /* 0x00007400ff0877ac */ /* 0x000ea20008000a00 */
[----:B------:R-:W3:Y:S06]  /*0040*/  S2R R2, SR_TID.Y ;  /* 0x0000000000027919 */ /* 0x000eec0000002200 */
[----:B------:R-:W3:Y:S01]  /*0050*/  LDC R3, c[0x0][0x364] ;  /* 0x0000d900ff037b82 */ /* 0x000ee20000000800 */
[----:B------:R-:W1:Y:S07]  /*0060*/  LDCU UR5, c[0x0][0x360] ;  /* 0x00006c00ff0577ac */ /* 0x000e6e0008000800 */
[----:B------:R-:W3:Y:S01]  /*0070*/  S2UR UR6, SR_CTAID.Y ;  /* 0x00000000000679c3 */ /* 0x000ee20000002600 */
[----:B-1----:R-:W-:-:S06]  /*0080*/  UIMAD UR4, UR4, UR5, URZ ;  /* 0x00000005040472a4 */ /* 0x002fcc000f8e02ff */
[----:B0-----:R-:W-:-:S05]  /*0090*/  VIADD R0, R7, UR4 ;  /* 0x0000000407007c36 */ /* 0x001fca0008000000 */
[----:B--2---:R-:W-:Y:S01]  /*00a0*/  ISETP.GE.AND P0, PT, R0, UR9, PT ;  /* 0x0000000900007c0c */ /* 0x004fe2000bf06270 */
[----:B---3--:R-:W-:-:S05]  /*00b0*/  IMAD R3, R3, UR6, R2 ;  /* 0x0000000603037c24 */ /* 0x008fca000f8e0202 */
[----:B------:R-:W-:-:S13]  /*00c0*/  ISETP.GE.OR P0, PT, R3, UR8, P0 ;  /* 0x0000000803007c0c */ /* 0x000fda0008706670 */
[----:B------:R-:W-:Y:S05]  /*00d0*/  @P0 EXIT ;  /* 0x000000000000094d */ /* 0x000fea0003800000 */
[----:B------:R-:W0:Y:S01]  /*00e0*/  LDC R2, c[0x0][0x3a8] ;  /* 0x0000ea00ff027b82 */ /* 0x000e220000000800 */
[----:B------:R-:W1:Y:S01]  /*00f0*/  LDCU.64 UR6, c[0x0][0x358] ;  /* 0x00006b00ff0677ac */ /* 0x000e620008000a00 */
[----:B------:R-:W-:Y:S01]  /*0100*/  IMAD.MOV.U32 R4, RZ, RZ, RZ ;  /* 0x000000ffff047224 */ /* 0x000fe200078e00ff */
[----:B0-----:R-:W-:-:S04]  /*0110*/  LEA.HI R2, R2, R2, RZ, 0x1 ;  /* 0x0000000202027211 */ /* 0x001fc800078f08ff */
[----:B------:R-:W-:-:S04]  /*0120*/  SHF.R.S32.HI R2, RZ, 0x1, R2 ;  /* 0x00000001ff027819 */ /* 0x000fc80000011402 */
[----:B------:R-:W-:-:S04]  /*0130*/  IADD3 R9, PT, PT, -R2, RZ, RZ ;  /* 0x000000ff02097210 */ /* 0x000fc80007ffe1ff */
[----:B------:R-:W-:-:S13]  /*0140*/  ISETP.GE.AND P0, PT, R2, R9, PT ;  /* 0x000000090200720c */ /* 0x000fda0003f06270 */
[----:B-1----:R-:W-:Y:S05]  /*0150*/  @!P0 BRA `(.L_x_0) ;  /* 0x0000001000d48947 */ /* 0x002fea0003800000 */
[--C-:B------:R-:W-:Y:S02]  /*0160*/  IADD3 R5, PT, PT, R2, 0x1, R2.reuse ;  /* 0x0000000102057810 */ /* 0x100fe40007ffe002 */
[----:B------:R-:W-:Y:S01]  /*0170*/  IADD3 R6, PT, PT, R7, UR4, -R2 ;  /* 0x0000000407067c10 */ /* 0x000fe2000fffe802 */
[----:B------:R-:W-:Y:S01]  /*0180*/  IMAD.MOV.U32 R7, RZ, RZ, R9 ;  /* 0x000000ffff077224 */ /* 0x000fe200078e0009 */
[----:B------:R-:W-:-:S04]  /*0190*/  LOP3.LUT R4, R5, 0x7, RZ, 0xc0, !PT ;  /* 0x0000000705047812 */ /* 0x000fc800078ec0ff */
[----:B------:R-:W-:-:S04]  /*01a0*/  IADD3 R4, PT, PT, R4, -0x1, RZ ;  /* 0xffffffff04047810 */ /* 0x000fc80007ffe0ff */
[----:B------:R-:W-:Y:S01]  /*01b0*/  ISETP.GE.U32.AND P4, PT, R4, 0x3, PT ;  /* 0x000000030400780c */ /* 0x000fe20003f86070 */
[----:B------:R-:W-:-:S12]  /*01c0*/  HFMA2 R4, -RZ, RZ, 0, 0 ;  /* 0x00000000ff047431 */ /* 0x000fd800000001ff */
.L_x_7:
[----:B------:R-:W0:Y:S01]  /*01d0*/  LDCU UR5, c[0x0][0x3a0] ;  /* 0x00007400ff0577ac */ /* 0x000e220008000800 */
[-C--:B------:R-:W-:Y:S01]  /*01e0*/  IADD3 R8, PT, PT, R2, R2.reuse, RZ ;  /* 0x0000000202087210 */ /* 0x080fe20007ffe0ff */
[--C-:B------:R-:W-:Y:S01]  /*01f0*/  IMAD.IADD R9, R3, 0x1, R7.reuse ;  /* 0x0000000103097824 */ /* 0x100fe200078e0207 */
[C---:B------:R-:W-:Y:S01]  /*0200*/  ISETP.NE.AND P5, PT, R7.reuse, R2, PT ;  /* 0x000000020700720c */ /* 0x040fe20003fa5270 */
[----:B------:R-:W1:Y:S01]  /*0210*/  LDCU UR8, c[0x0][0x3a8] ;  /* 0x00007500ff0877ac */ /* 0x000e620008000800 */
[----:B------:R-:W-:Y:S01]  /*0220*/  ISETP.GE.U32.AND P1, PT, R8, 0x7, PT ;  /* 0x000000070800780c */ /* 0x000fe20003f26070 */
[C---:B------:R-:W-:Y:S01]  /*0230*/  IMAD.IADD R11, R2.reuse, 0x1, R7 ;  /* 0x00000001020b7824 */ /* 0x040fe200078e0207 */
[----:B------:R-:W-:Y:S01]  /*0240*/  IADD3 R19, PT, PT, -R2, RZ, RZ ;  /* 0x000000ff02137210 */ /* 0x000fe20007ffe1ff */
[----:B------:R-:W-:Y:S01]  /*0250*/  VIADD R7, R7, 0x1 ;  /* 0x0000000107077836 */ /* 0x000fe20000000000 */
[----:B0-----:R-:W-:Y:S01]  /*0260*/  ISETP.GE.AND P0, PT, R9, UR5, PT ;  /* 0x0000000509007c0c */ /* 0x001fe2000bf06270 */
[----:B-1----:R-:W-:-:S03]  /*0270*/  IMAD R8, R11, UR8, R2 ;  /* 0x000000080b087c24 */ /* 0x002fc6000f8e0202 */
[----:B------:R-:W-:-:S05]  /*0280*/  ISETP.GT.AND P0, PT, R9, -0x1, !P0 ;  /* 0xffffffff0900780c */ /* 0x000fca0004704270 */
[----:B------:R-:W-:Y:S08]  /*0290*/  @!P1 BRA `(.L_x_1) ;  /* 0x0000000800549947 */ /* 0x000ff00003800000 */
[----:B------:R-:W0:Y:S01]  /*02a0*/  LDCU UR9, c[0x0][0x3a4] ;  /* 0x00007480ff0977ac */ /* 0x000e220008000800 */
[C---:B------:R-:W-:Y:S01]  /*02b0*/  IADD3 R16, PT, PT, R6.reuse, 0x2, RZ ;  /* 0x0000000206107810 */ /* 0x040fe20007ffe0ff */
[----:B------:R-:W-:Y:S01]  /*02c0*/  VIADD R14, R6, 0x1 ;  /* 0x00000001060e7836 */ /* 0x000fe20000000000 */
[----:B------:R-:W-:Y:S01]  /*02d0*/  IADD3 R12, PT, PT, -R2, R2, RZ ;  /* 0x00000002020c7210 */ /* 0x000fe20007ffe1ff */
[----:B------:R-:W1:Y:S01]  /*02e0*/  LDCU UR5, c[0x0][0x39c] ;  /* 0x00007380ff0577ac */ /* 0x000e620008000800 */
[----:B------:R-:W-:Y:S01]  /*02f0*/  VIADD R18, R6, 0x3 ;  /* 0x0000000306127836 */ /* 0x000fe20000000000 */
[----:B------:R-:W-:Y:S02]  /*0300*/  LOP3.LUT R20, R5, 0xfffffff8, RZ, 0xc0, !PT ;  /* 0xfffffff805147812 */ /* 0x000fe400078ec0ff */
[----:B------:R-:W-:Y:S01]  /*0310*/  IMAD R12, R11, UR8, R12 ;  /* 0x000000080b0c7c24 */ /* 0x000fe2000f8e020c */
[----:B------:R-:W-:Y:S01]  /*0320*/  IADD3 R10, PT, PT, -R2, 0x3, RZ ;  /* 0x00000003020a7810 */ /* 0x000fe20007ffe1ff */
[----:B------:R-:W2:Y:S01]  /*0330*/  LDCU UR8, c[0x0][0x3a4] ;  /* 0x00007480ff0877ac */ /* 0x000ea20008000800 */
[----:B------:R-:W-:Y:S01]  /*0340*/  MOV R11, R6 ;  /* 0x00000006000b7202 */ /* 0x000fe20000000f00 */
[----:B------:R-:W-:-:S02]  /*0350*/  IMAD.MOV R20, RZ, RZ, -R20 ;  /* 0x000000ffff147224 */ /* 0x000fc400078e0a14 */
[C---:B0-----:R-:W-:Y:S02]  /*0360*/  IMAD R26, R9.reuse, UR9, R6 ;  /* 0x00000009091a7c24 */ /* 0x041fe4000f8e0206 */
[C---:B------:R-:W-:Y:S02]  /*0370*/  IMAD R25, R9.reuse, UR9, R14 ;  /* 0x0000000909197c24 */ /* 0x040fe4000f8e020e */
[C---:B------:R-:W-:Y:S01]  /*0380*/  IMAD R13, R9.reuse, UR9, R16 ;  /* 0x00000009090d7c24 */ /* 0x040fe2000f8e0210 */
[C---:B------:R-:W-:Y:S01]  /*0390*/  IADD3 R19, PT, PT, R26.reuse, 0x4, RZ ;  /* 0x000000041a137810 */ /* 0x040fe20007ffe0ff */
[----:B------:R-:W-:Y:S01]  /*03a0*/  IMAD R18, R9, UR9, R18 ;  /* 0x0000000909127c24 */ /* 0x000fe2000f8e0212 */
[C---:B------:R-:W-:Y:S01]  /*03b0*/  IADD3 R22, PT, PT, R26.reuse, 0x6, RZ ;  /* 0x000000061a167810 */ /* 0x040fe20007ffe0ff */
[C---:B------:R-:W-:Y:S02]  /*03c0*/  VIADD R21, R26.reuse, 0x5 ;  /* 0x000000051a157836 */ /* 0x040fe40000000000 */
[----:B------:R-:W-:-:S02]  /*03d0*/  VIADD R23, R26, 0x7 ;  /* 0x000000071a177836 */ /* 0x000fc40000000000 */
[----:B-1----:R-:W-:Y:S02]  /*03e0*/  IMAD R25, R25, UR5, RZ ;  /* 0x0000000519197c24 */ /* 0x002fe4000f8e02ff */
[----:B------:R-:W-:Y:S02]  /*03f0*/  IMAD R13, R13, UR5, RZ ;  /* 0x000000050d0d7c24 */ /* 0x000fe4000f8e02ff */
[----:B------:R-:W-:Y:S02]  /*0400*/  IMAD R18, R18, UR5, RZ ;  /* 0x0000000512127c24 */ /* 0x000fe4000f8e02ff */
[----:B------:R-:W-:Y:S02]  /*0410*/  IMAD R26, R26, UR5, RZ ;  /* 0x000000051a1a7c24 */ /* 0x000fe4000f8e02ff */
[----:B------:R-:W-:Y:S02]  /*0420*/  IMAD R19, R19, UR5, RZ ;  /* 0x0000000513137c24 */ /* 0x000fe4000f8e02ff */
[----:B------:R-:W-:-:S02]  /*0430*/  IMAD R21, R21, UR5, RZ ;  /* 0x0000000515157c24 */ /* 0x000fc4000f8e02ff */
[----:B------:R-:W-:Y:S02]  /*0440*/  IMAD R22, R22, UR5, RZ ;  /* 0x0000000516167c24 */ /* 0x000fe4000f8e02ff */
[----:B--2---:R-:W-:-:S07]  /*0450*/  IMAD R23, R23, UR5, RZ ;  /* 0x0000000517177c24 */ /* 0x004fce000f8e02ff */
.L_x_2:
[C---:B------:R-:W-:Y:S01]  /*0460*/  ISETP.GE.AND P1, PT, R11.reuse, UR8, PT ;  /* 0x000000080b007c0c */ /* 0x040fe2000bf26270 */
[----:B------:R-:W0:Y:S03]  /*0470*/  LDC.64 R14, c[0x0][0x388] ;  /* 0x0000e200ff0e7b82 */ /* 0x000e260000000a00 */
[----:B------:R-:W-:-:S04]  /*0480*/  ISETP.GT.AND P1, PT, R11, -0x1, !P1 ;  /* 0xffffffff0b00780c */ /* 0x000fc80004f24270 */
[----:B------:R-:W-:Y:S02]  /*0490*/  PLOP3.LUT P2, PT, P0, P1, PT, 0x80, 0x8 ;  /* 0x000000000008781c */ /* 0x000fe40000743070 */
[----:B------:R-:W-:-:S11]  /*04a0*/  IADD3 R16, PT, PT, R11, 0x1, RZ ;  /* 0x000000010b107810 */ /* 0x000fd60007ffe0ff */
[----:B------:R-:W1:Y:S01]  /*04b0*/  @P2 LDC.64 R28, c[0x0][0x380] ;  /* 0x0000e000ff1c2b82 */ /* 0x000e620000000a00 */
[----:B------:R-:W-:Y:S01]  /*04c0*/  ISETP.GE.AND P1, PT, R16, UR8, PT ;  /* 0x0000000810007c0c */ /* 0x000fe2000bf26270 */
[----:B0-----:R-:W-:-:S03]  /*04d0*/  IMAD.WIDE R14, R12, 0x4, R14 ;  /* 0x000000040c0e7825 */ /* 0x001fc600078e020e */
[----:B------:R-:W-:-:S04]  /*04e0*/  ISETP.GT.AND P1, PT, R16, -0x1, !P1 ;  /* 0xffffffff1000780c */ /* 0x000fc80004f24270 */
[----:B------:R-:W-:Y:S01]  /*04f0*/  PLOP3.LUT P1, PT, P0, P1, PT, 0x80, 0x8 ;  /* 0x000000000008781c */ /* 0x000fe20000723070 */
[----:B------:R-:W2:-:S12]  /*0500*/  @P2 LDG.E R27, desc[UR6][R14.64] ;  /* 0x000000060e1b2981 */ /* 0x000e98000c1e1900 */
[----:B------:R-:W0:Y:S01]  /*0510*/  @P1 LDC.64 R16, c[0x0][0x380] ;  /* 0x0000e000ff101b82 */ /* 0x000e220000000a00 */
[----:B-1----:R-:W-:-:S05]  /*0520*/  @P2 IMAD.WIDE R28, R26, 0x4, R28 ;  /* 0x000000041a1c2825 */ /* 0x002fca00078e021c */
[----:B------:R-:W3:Y:S04]  /*0530*/  @P2 LDG.E R24, desc[UR6][R28.64] ;  /* 0x000000061c182981 */ /* 0x000ee8000c1e1900 */
[----:B------:R-:W4:Y:S01]  /*0540*/  @P1 LDG.E R28, desc[UR6][R14.64+0x4] ;  /* 0x000004060e1c1981 */ /* 0x000f22000c1e1900 */
[----:B0-----:R-:W-:-:S06]  /*0550*/  @P1 IMAD.WIDE R16, R25, 0x4, R16 ;  /* 0x0000000419101825 */ /* 0x001fcc00078e0210 */
[----:B------:R-:W5:Y:S01]  /*0560*/  @P1 LDG.E R16, desc[UR6][R16.64] ;  /* 0x0000000610101981 */ /* 0x000f62000c1e1900 */
[----:B--2---:R-:W-:Y:S02]  /*0570*/  @P2 F2FP.F16.F32.PACK_AB R27, RZ, R27 ;  /* 0x0000001bff1b223e */ /* 0x004fe400000000ff */
[----:B---3--:R-:W-:-:S05]  /*0580*/  @P2 F2FP.F16.F32.PACK_AB R24, RZ, R24 ;  /* 0x00000018ff18223e */ /* 0x008fca00000000ff */
[----:B------:R-:W-:-:S05]  /*0590*/  @P2 HMUL2 R24, R24.H0_H0, R27.H0_H0 ;  /* 0x2000001b18182232 */ /* 0x000fca0000000800 */
[----:B------:R-:W-:Y:S02]  /*05a0*/  @P2 HADD2.F32 R27, -RZ, R24.H0_H0 ;  /* 0x20000018ff1b2230 */ /* 0x000fe40000004100 */
[----:B------:R-:W-:-:S03]  /*05b0*/  VIADD R24, R11, 0x2 ;  /* 0x000000020b187836 */ /* 0x000fc60000000000 */
[----:B------:R-:W-:Y:S02]  /*05c0*/  @P2 FADD R4, R4, R27 ;  /* 0x0000001b04042221 */ /* 0x000fe40000000000 */
[----:B------:R-:W-:-:S04]  /*05d0*/  ISETP.GE.AND P2, PT, R24, UR8, PT ;  /* 0x0000000818007c0c */ /* 0x000fc8000bf46270 */
[----:B------:R-:W-:-:S04]  /*05e0*/  ISETP.GT.AND P2, PT, R24, -0x1, !P2 ;  /* 0xffffffff1800780c */ /* 0x000fc80005744270 */
[----:B------:R-:W-:Y:S02]  /*05f0*/  PLOP3.LUT P2, PT, P0, P2, PT, 0x80, 0x8 ;  /* 0x000000000008781c */ /* 0x000fe40000745070 */
[----:B-----5:R-:W-:-:S11]  /*0600*/  @P1 F2FP.F16.F32.PACK_AB R24, RZ, R16 ;  /* 0x00000010ff18123e */ /* 0x020fd600000000ff */
[----:B------:R-:W0:Y:S02]  /*0610*/  @P2 LDC.64 R16, c[0x0][0x380] ;  /* 0x0000e000ff102b82 */ /* 0x000e240000000a00 */
[----:B0-----:R-:W-:-:S06]  /*0620*/  @P2 IMAD.WIDE R16, R13, 0x4, R16 ;  /* 0x000000040d102825 */ /* 0x001fcc00078e0210 */
[----:B------:R-:W2:Y:S01]  /*0630*/  @P2 LDG.E R16, desc[UR6][R16.64] ;  /* 0x0000000610102981 */ /* 0x000ea2000c1e1900 */
[----:B----4-:R-:W-:-:S03]  /*0640*/  @P1 F2FP.F16.F32.PACK_AB R27, RZ, R28 ;  /* 0x0000001cff1b123e */ /* 0x010fc600000000ff */
[----:B------:R-:W3:Y:S02]  /*0650*/  @P2 LDG.E R28, desc[UR6][R14.64+0x8] ;  /* 0x000008060e1c2981 */ /* 0x000ee4000c1e1900 */
[----:B------:R-:W-:-:S05]  /*0660*/  @P1 HMUL2 R24, R24.H0_H0, R27.H0_H0 ;  /* 0x2000001b18181232 */ /* 0x000fca0000000800 */
[----:B------:R-:W-:Y:S01]  /*0670*/  @P1 HADD2.F32 R27, -RZ, R24.H0_H0 ;  /* 0x20000018ff1b1230 */ /* 0x000fe20000004100 */
[----:B------:R-:W-:-:S04]  /*0680*/  IADD3 R24, PT, PT, R11, 0x3, RZ ;  /* 0x000000030b187810 */ /* 0x000fc80007ffe0ff */
[----:B------:R-:W-:Y:S01]  /*0690*/  @P1 FADD R4, R4, R27 ;  /* 0x0000001b04041221 */ /* 0x000fe20000000000 */
[----:B------:R-:W-:-:S04]  /*06a0*/  ISETP.GE.AND P1, PT, R24, UR8, PT ;  /* 0x0000000818007c0c */ /* 0x000fc8000bf26270 */
[----:B------:R-:W-:-:S04]  /*06b0*/  ISETP.GT.AND P1, PT, R24, -0x1, !P1 ;  /* 0xffffffff1800780c */ /* 0x000fc80004f24270 */
[----:B------:R-:W-:Y:S02]  /*06c0*/  PLOP3.LUT P1, PT, P0, P1, PT, 0x80, 0x8 ;  /* 0x000000000008781c */ /* 0x000fe40000723070 */
[----:B--2---:R-:W-:-:S11]  /*06d0*/  @P2 F2FP.F16.F32.PACK_AB R24, RZ, R16 ;  /* 0x00000010ff18223e */ /* 0x004fd600000000ff */
[----:B------:R-:W0:Y:S02]  /*06e0*/  @P1 LDC.64 R16, c[0x0][0x380] ;  /* 0x0000e000ff101b82 */ /* 0x000e240000000a00 */
[----:B0-----:R-:W-:-:S06]  /*06f0*/  @P1 IMAD.WIDE R16, R18, 0x4, R16 ;  /* 0x0000000412101825 */ /* 0x001fcc00078e0210 */
[----:B------:R-:W2:Y:S01]  /*0700*/  @P1 LDG.E R16, desc[UR6][R16.64] ;  /* 0x0000000610101981 */ /* 0x000ea2000c1e1900 */
[----:B---3--:R-:W-:-:S03]  /*0710*/  @P2 F2FP.F16.F32.PACK_AB R27, RZ, R28 ;  /* 0x0000001cff1b223e */ /* 0x008fc600000000ff */
[----:B------:R-:W3:Y:S02]  /*0720*/  @P1 LDG.E R28, desc[UR6][R14.64+0xc] ;  /* 0x00000c060e1c1981 */ /* 0x000ee4000c1e1900 */
[----:B------:R-:W-:-:S05]  /*0730*/  @P2 HMUL2 R24, R24.H0_H0, R27.H0_H0 ;  /* 0x2000001b18182232 */ /* 0x000fca0000000800 */
[----:B------:R-:W-:Y:S02]  /*0740*/  @P2 HADD2.F32 R27, -RZ, R24.H0_H0 ;  /* 0x20000018ff1b2230 */ /* 0x000fe40000004100 */
[----:B------:R-:W-:-:S03]  /*0750*/  VIADD R24, R11, 0x4 ;  /* 0x000000040b187836 */ /* 0x000fc60000000000 */
[----:B------:R-:W-:Y:S02]  /*0760*/  @P2 FADD R4, R4, R27 ;  /* 0x0000001b04042221 */ /* 0x000fe40000000000 */
        /* <DEDUP_REMOVED lines=33> */
[----:B------:R-:W-:-:S04]  /*0980*/  IADD3 R24, PT, PT, R11, 0x7, RZ ;  /* 0x000000070b187810 */ /* 0x000fc80007ffe0ff */
[----:B------:R-:W-:-:S04]  /*0990*/  ISETP.GE.AND P3, PT, R24, UR8, PT ;  /* 0x0000000818007c0c */ /* 0x000fc8000bf66270 */
[----:B------:R-:W-:Y:S02]  /*09a0*/  ISETP.GT.AND P3, PT, R24, -0x1, !P3 ;  /* 0xffffffff1800780c */ /* 0x000fe40005f64270 */
[----:B---3--:R-:W-:Y:S01]  /*09b0*/  @P1 F2FP.F16.F32.PACK_AB R28, RZ, R28 ;  /* 0x0000001cff1c123e */ /* 0x008fe200000000ff */
[----:B------:R-:W3:Y:S01]  /*09c0*/  @P2 LDG.E R24, desc[UR6][R14.64+0x18] ;  /* 0x000018060e182981 */ /* 0x000ee2000c1e1900 */
[----:B------:R-:W-:-:S03]  /*09d0*/  PLOP3.LUT P3, PT, P0, P3, PT, 0x80, 0x8 ;  /* 0x000000000008781c */ /* 0x000fc60000767070 */
[----:B------:R-:W-:-:S10]  /*09e0*/  @P1 HMUL2 R27, R27.H0_H0, R28.H0_H0 ;  /* 0x2000001c1b1b1232 */ /* 0x000fd40000000800 */
[----:B------:R-:W4:Y:S01]  /*09f0*/  @P3 LDG.E R29, desc[UR6][R14.64+0x1c] ;  /* 0x00001c060e1d3981 */ /* 0x000f22000c1e1900 */
[----:B--2---:R-:W-:Y:S02]  /*0a00*/  @P2 F2FP.F16.F32.PACK_AB R28, RZ, R16 ;  /* 0x00000010ff1c223e */ /* 0x004fe400000000ff */
[----:B------:R-:W0:Y:S02]  /*0a10*/  @P3 LDC.64 R16, c[0x0][0x380] ;  /* 0x0000e000ff103b82 */ /* 0x000e240000000a00 */
[----:B0-----:R-:W-:-:S06]  /*0a20*/  @P3 IMAD.WIDE R16, R23, 0x4, R16 ;  /* 0x0000000417103825 */ /* 0x001fcc00078e0210 */
[----:B------:R0:W2:Y:S01]  /*0a30*/  @P3 LDG.E R17, desc[UR6][R16.64] ;  /* 0x0000000610113981 */ /* 0x0000a2000c1e1900 */
[----:B------:R-:W-:Y:S01]  /*0a40*/  @P1 HADD2.F32 R27, -RZ, R27.H0_H0 ;  /* 0x2000001bff1b1230 */ /* 0x000fe20000004100 */
[----:B---3--:R-:W-:Y:S01]  /*0a50*/  @P2 F2FP.F16.F32.PACK_AB R24, RZ, R24 ;  /* 0x00000018ff18223e */ /* 0x008fe200000000ff */
[----:B------:R-:W-:Y:S01]  /*0a60*/  VIADD R20, R20, 0x8 ;  /* 0x0000000814147836 */ /* 0x000fe20000000000 */
[----:B0-----:R-:W0:Y:S02]  /*0a70*/  LDC R16, c[0x0][0x39c] ;  /* 0x0000e700ff107b82 */ /* 0x001e240000000800 */
[----:B------:R-:W-:Y:S01]  /*0a80*/  @P1 FADD R4, R4, R27 ;  /* 0x0000001b04041221 */ /* 0x000fe20000000000 */
[----:B----4-:R-:W-:Y:S01]  /*0a90*/  @P3 F2FP.F16.F32.PACK_AB R29, RZ, R29 ;  /* 0x0000001dff1d323e */ /* 0x010fe200000000ff */
[----:B------:R-:W-:Y:S01]  /*0aa0*/  @P2 HMUL2 R24, R28.H0_H0, R24.H0_H0 ;  /* 0x200000181c182232 */ /* 0x000fe20000000800 */
[----:B------:R-:W-:-:S04]  /*0ab0*/  ISETP.NE.AND P1, PT, R20, RZ, PT ;  /* 0x000000ff1400720c */ /* 0x000fc80003f25270 */
[----:B------:R-:W-:Y:S01]  /*0ac0*/  @P2 HADD2.F32 R15, -RZ, R24.H0_H0 ;  /* 0x20000018ff0f2230 */ /* 0x000fe20000004100 */
[----:B------:R-:W-:-:S04]  /*0ad0*/  IADD3 R10, PT, PT, R10, 0x8, RZ ;  /* 0x000000080a0a7810 */ /* 0x000fc80007ffe0ff */
[----:B------:R-:W-:Y:S01]  /*0ae0*/  @P2 FADD R4, R4, R15 ;  /* 0x0000000f04042221 */ /* 0x000fe20000000000 */
[----:B------:R-:W-:Y:S01]  /*0af0*/  VIADD R11, R11, 0x8 ;  /* 0x000000080b0b7836 */ /* 0x000fe20000000000 */
[----:B------:R-:W-:Y:S02]  /*0b00*/  IADD3 R12, PT, PT, R12, 0x8, RZ ;  /* 0x000000080c0c7810 */ /* 0x000fe40007ffe0ff */
[C---:B0-----:R-:W-:Y:S01]  /*0b10*/  LEA R26, R16.reuse, R26, 0x3 ;  /* 0x0000001a101a7211 */ /* 0x041fe200078e18ff */
[C---:B------:R-:W-:Y:S01]  /*0b20*/  IMAD R25, R16.reuse, 0x8, R25 ;  /* 0x0000000810197824 */ /* 0x040fe200078e0219 */
[C---:B------:R-:W-:Y:S01]  /*0b30*/  LEA R13, R16.reuse, R13, 0x3 ;  /* 0x0000000d100d7211 */ /* 0x040fe200078e18ff */
[C---:B------:R-:W-:Y:S01]  /*0b40*/  IMAD R18, R16.reuse, 0x8, R18 ;  /* 0x0000000810127824 */ /* 0x040fe200078e0212 */
[C---:B------:R-:W-:Y:S01]  /*0b50*/  LEA R19, R16.reuse, R19, 0x3 ;  /* 0x0000001310137211 */ /* 0x040fe200078e18ff */
[C---:B------:R-:W-:Y:S01]  /*0b60*/  IMAD R21, R16.reuse, 0x8, R21 ;  /* 0x0000000810157824 */ /* 0x040fe200078e0215 */
[C---:B------:R-:W-:Y:S01]  /*0b70*/  LEA R22, R16.reuse, R22, 0x3 ;  /* 0x0000001610167211 */ /* 0x040fe200078e18ff */
[----:B------:R-:W-:Y:S01]  /*0b80*/  IMAD R23, R16, 0x8, R23 ;  /* 0x0000000810177824 */ /* 0x000fe200078e0217 */
[----:B--2---:R-:W-:-:S05]  /*0b90*/  @P3 F2FP.F16.F32.PACK_AB R17, RZ, R17 ;  /* 0x00000011ff11323e */ /* 0x004fca00000000ff */
[----:B------:R-:W-:-:S05]  /*0ba0*/  @P3 HMUL2 R17, R17.H0_H0, R29.H0_H0 ;  /* 0x2000001d11113232 */ /* 0x000fca0000000800 */
[----:B------:R-:W-:-:S05]  /*0bb0*/  @P3 HADD2.F32 R17, -RZ, R17.H0_H0 ;  /* 0x20000011ff113230 */ /* 0x000fca0000004100 */
[----:B------:R-:W-:Y:S01]  /*0bc0*/  @P3 FADD R4, R4, R17 ;  /* 0x0000001104043221 */ /* 0x000fe20000000000 */
[----:B------:R-:W-:Y:S06]  /*0bd0*/  @P1 BRA `(.L_x_2) ;  /* 0xfffffff800201947 */ /* 0x000fec000383ffff */
[----:B------:R-:W-:-:S07]  /*0be0*/  VIADD R19, R10, 0xfffffffd ;  /* 0xfffffffd0a137836 */ /* 0x000fce0000000000 */
.L_x_1:
[----:B------:R-:W-:-:S04]  /*0bf0*/  LOP3.LUT R10, R5, 0x7, RZ, 0xc0, !PT ;  /* 0x00000007050a7812 */ /* 0x000fc800078ec0ff */
[----:B------:R-:W-:-:S13]  /*0c00*/  ISETP.NE.AND P1, PT, R10, RZ, PT ;  /* 0x000000ff0a00720c */ /* 0x000fda0003f25270 */
[----:B------:R-:W-:Y:S05]  /*0c10*/  @!P1 BRA `(.L_x_3) ;  /* 0x0000000800209947 */ /* 0x000fea0003800000 */
[----:B------:R-:W-:-:S04]  /*0c20*/  LOP3.LUT R18, R5, 0x3, RZ, 0xc0, !PT ;  /* 0x0000000305127812 */ /* 0x000fc800078ec0ff */
[----:B------:R-:W-:Y:S01]  /*0c30*/  ISETP.NE.AND P6, PT, R18, RZ, PT ;  /* 0x000000ff1200720c */ /* 0x000fe20003fc5270 */
[----:B------:R-:W-:-:S12]  /*0c40*/  @!P4 BRA `(.L_x_4) ;  /* 0x000000040014c947 */ /* 0x000fd80003800000 */
[----:B------:R-:W0:Y:S01]  /*0c50*/  LDCU UR5, c[0x0][0x3a4] ;  /* 0x00007480ff0577ac */ /* 0x000e220008000800 */
[----:B------:R-:W-:Y:S01]  /*0c60*/  IADD3 R14, PT, PT, R0, R19, RZ ;  /* 0x00000013000e7210 */ /* 0x000fe20007ffe0ff */
[----:B------:R-:W1:Y:S01]  /*0c70*/  LDC.64 R10, c[0x0][0x388] ;  /* 0x0000e200ff0a7b82 */ /* 0x000e620000000a00 */
[----:B------:R-:W-:Y:S02]  /*0c80*/  IMAD.IADD R15, R8, 0x1, R19 ;  /* 0x00000001080f7824 */ /* 0x000fe400078e0213 */
[----:B0-----:R-:W-:-:S04]  /*0c90*/  ISETP.GE.AND P3, PT, R14, UR5, PT ;  /* 0x000000050e007c0c */ /* 0x001fc8000bf66270 */
[----:B------:R-:W-:-:S04]  /*0ca0*/  ISETP.GT.AND P3, PT, R14, -0x1, !P3 ;  /* 0xffffffff0e00780c */ /* 0x000fc80005f64270 */
[----:B------:R-:W-:Y:S01]  /*0cb0*/  PLOP3.LUT P3, PT, P0, P3, PT, 0x80, 0x8 ;  /* 0x000000000008781c */ /* 0x000fe20000767070 */
[----:B-1----:R-:W-:-:S12]  /*0cc0*/  IMAD.WIDE R10, R15, 0x4, R10 ;  /* 0x000000040f0a7825 */ /* 0x002fd800078e020a */
[----:B------:R-:W0:Y:S01]  /*0cd0*/  @P3 LDC R17, c[0x0][0x39c] ;  /* 0x0000e700ff113b82 */ /* 0x000e220000000800 */
[----:B------:R-:W-:Y:S01]  /*0ce0*/  @P3 IMAD R16, R9, UR5, R14 ;  /* 0x0000000509103c24 */ /* 0x000fe2000f8e020e */
[----:B------:R-:W2:Y:S06]  /*0cf0*/  @P3 LDG.E R15, desc[UR6][R10.64] ;  /* 0x000000060a0f3981 */ /* 0x000eac000c1e1900 */
[----:B------:R-:W1:Y:S01]  /*0d00*/  @P3 LDC.64 R12, c[0x0][0x380] ;  /* 0x0000e000ff0c3b82 */ /* 0x000e620000000a00 */
[----:B0-----:R-:W-:-:S04]  /*0d10*/  @P3 IMAD R17, R16, R17, RZ ;  /* 0x0000001110113224 */ /* 0x001fc800078e02ff */
[----:B-1----:R-:W-:-:S06]  /*0d20*/  @P3 IMAD.WIDE R12, R17, 0x4, R12 ;  /* 0x00000004110c3825 */ /* 0x002fcc00078e020c */
[----:B------:R-:W3:Y:S01]  /*0d30*/  @P3 LDG.E R12, desc[UR6][R12.64] ;  /* 0x000000060c0c3981 */ /* 0x000ee2000c1e1900 */
[C---:B------:R-:W-:Y:S01]  /*0d40*/  IADD3 R20, PT, PT, R14.reuse, 0x1, RZ ;  /* 0x000000010e147810 */ /* 0x040fe20007ffe0ff */
[----:B------:R-:W-:-:S03]  /*0d50*/  VIADD R22, R14, 0x2 ;  /* 0x000000020e167836 */ /* 0x000fc60000000000 */
[----:B------:R-:W-:Y:S02]  /*0d60*/  ISETP.GE.AND P1, PT, R20, UR5, PT ;  /* 0x0000000514007c0c */ /* 0x000fe4000bf26270 */
[----:B------:R-:W-:Y:S02]  /*0d70*/  ISETP.GE.AND P2, PT, R22, UR5, PT ;  /* 0x0000000516007c0c */ /* 0x000fe4000bf46270 */
[----:B------:R-:W-:Y:S02]  /*0d80*/  ISETP.GT.AND P1, PT, R20, -0x1, !P1 ;  /* 0xffffffff1400780c */ /* 0x000fe40004f24270 */
[----:B------:R-:W-:Y:S02]  /*0d90*/  IADD3 R24, PT, PT, R14, 0x3, RZ ;  /* 0x000000030e187810 */ /* 0x000fe40007ffe0ff */
[----:B------:R-:W-:Y:S02]  /*0da0*/  PLOP3.LUT P1, PT, P0, P1, PT, 0x80, 0x8 ;  /* 0x000000000008781c */ /* 0x000fe40000723070 */
[----:B------:R-:W-:-:S04]  /*0db0*/  ISETP.GT.AND P2, PT, R22, -0x1, !P2 ;  /* 0xffffffff1600780c */ /* 0x000fc80005744270 */
[----:B------:R-:W-:-:S07]  /*0dc0*/  PLOP3.LUT P2, PT, P0, P2, PT, 0x80, 0x8 ;  /* 0x000000000008781c */ /* 0x000fce0000745070 */
[----:B------:R-:W0:Y:S08]  /*0dd0*/  @P1 LDC R25, c[0x0][0x39c] ;  /* 0x0000e700ff191b82 */ /* 0x000e300000000800 */
[----:B------:R-:W1:Y:S08]  /*0de0*/  @P1 LDC.64 R16, c[0x0][0x380] ;  /* 0x0000e000ff101b82 */ /* 0x000e700000000a00 */
[----:B------:R-:W4:Y:S01]  /*0df0*/  @P2 LDC R23, c[0x0][0x39c] ;  /* 0x0000e700ff172b82 */ /* 0x000f220000000800 */
[----:B------:R-:W-:-:S02]  /*0e00*/  @P1 IMAD R20, R9, UR5, R20 ;  /* 0x0000000509141c24 */ /* 0x000fc4000f8e0214 */
[----:B------:R-:W-:Y:S02]  /*0e10*/  @P2 IMAD R22, R9, UR5, R22 ;  /* 0x0000000509162c24 */ /* 0x000fe4000f8e0216 */
[----:B0-----:R-:W-:Y:S02]  /*0e20*/  @P1 IMAD R25, R20, R25, RZ ;  /* 0x0000001914191224 */ /* 0x001fe400078e02ff */
[----:B------:R-:W5:Y:S02]  /*0e30*/  @P1 LDG.E R20, desc[UR6][R10.64+0x4] ;  /* 0x000004060a141981 */ /* 0x000f64000c1e1900 */
[----:B-1----:R-:W-:-:S06]  /*0e40*/  @P1 IMAD.WIDE R16, R25, 0x4, R16 ;  /* 0x0000000419101825 */ /* 0x002fcc00078e0210 */
[----:B------:R-:W5:Y:S01]  /*0e50*/  @P1 LDG.E R16, desc[UR6][R16.64] ;  /* 0x0000000610101981 */ /* 0x000f62000c1e1900 */
[----:B----4-:R-:W-:Y:S01]  /*0e60*/  @P2 IMAD R23, R22, R23, RZ ;  /* 0x0000001716172224 */ /* 0x010fe200078e02ff */
[----:B--2---:R-:W-:Y:S02]  /*0e70*/  @P3 F2FP.F16.F32.PACK_AB R15, RZ, R15 ;  /* 0x0000000fff0f323e */ /* 0x004fe400000000ff */
[----:B---3--:R-:W-:-:S05]  /*0e80*/  @P3 F2FP.F16.F32.PACK_AB R13, RZ, R12 ;  /* 0x0000000cff0d323e */ /* 0x008fca00000000ff */
[----:B------:R-:W-:-:S05]  /*0e90*/  @P3 HMUL2 R13, R13.H0_H0, R15.H0_H0 ;  /* 0x2000000f0d0d3232 */ /* 0x000fca0000000800 */
[----:B------:R-:W-:Y:S02]  /*0ea0*/  @P3 HADD2.F32 R15, -RZ, R13.H0_H0 ;  /* 0x2000000dff0f3230 */ /* 0x000fe40000004100 */
[----:B------:R-:W0:Y:S03]  /*0eb0*/  @P2 LDC.64 R12, c[0x0][0x380] ;  /* 0x0000e000ff0c2b82 */ /* 0x000e260000000a00 */
[----:B------:R-:W-:Y:S01]  /*0ec0*/  @P3 FADD R4, R4, R15 ;  /* 0x0000000f04043221 */ /* 0x000fe20000000000 */
[----:B------:R-:W-:-:S04]  /*0ed0*/  ISETP.GE.AND P3, PT, R24, UR5, PT ;  /* 0x0000000518007c0c */ /* 0x000fc8000bf66270 */
[----:B------:R-:W-:-:S04]  /*0ee0*/  ISETP.GT.AND P3, PT, R24, -0x1, !P3 ;  /* 0xffffffff1800780c */ /* 0x000fc80005f64270 */
[----:B------:R-:W-:-:S13]  /*0ef0*/  PLOP3.LUT P3, PT, P0, P3, PT, 0x80, 0x8 ;  /* 0x000000000008781c */ /* 0x000fda0000767070 */
[----:B------:R-:W1:Y:S01]  /*0f00*/  @P3 LDC R21, c[0x0][0x39c] ;  /* 0x0000e700ff153b82 */ /* 0x000e620000000800 */
[----:B0-----:R-:W-:Y:S01]  /*0f10*/  @P2 IMAD.WIDE R12, R23, 0x4, R12 ;  /* 0x00000004170c2825 */ /* 0x001fe200078e020c */
[----:B------:R-:W2:Y:S03]  /*0f20*/  @P3 LDG.E R22, desc[UR6][R10.64+0xc] ;  /* 0x00000c060a163981 */ /* 0x000ea6000c1e1900 */
[----:B------:R-:W-:Y:S02]  /*0f30*/  @P3 IMAD R24, R9, UR5, R24 ;  /* 0x0000000509183c24 */ /* 0x000fe4000f8e0218 */
[----:B------:R-:W3:Y:S01]  /*0f40*/  @P2 LDG.E R12, desc[UR6][R12.64] ;  /* 0x000000060c0c2981 */ /* 0x000ee2000c1e1900 */
[----:B------:R-:W0:Y:S01]  /*0f50*/  @P3 LDC.64 R14, c[0x0][0x380] ;  /* 0x0000e000ff0e3b82 */ /* 0x000e220000000a00 */
[----:B-1----:R-:W-:-:S04]  /*0f60*/  @P3 IMAD R21, R24, R21, RZ ;  /* 0x0000001518153224 */ /* 0x002fc800078e02ff */
[----:B0-----:R-:W-:Y:S02]  /*0f70*/  @P3 IMAD.WIDE R14, R21, 0x4, R14 ;  /* 0x00000004150e3825 */ /* 0x001fe400078e020e */
[----:B------:R0:W4:Y:S04]  /*0f80*/  @P2 LDG.E R21, desc[UR6][R10.64+0x8] ;  /* 0x000008060a152981 */ /* 0x000128000c1e1900 */
[----:B------:R-:W4:Y:S01]  /*0f90*/  @P3 LDG.E R14, desc[UR6][R14.64] ;  /* 0x000000060e0e3981 */ /* 0x000f22000c1e1900 */
[----:B-----5:R-:W-:Y:S02]  /*0fa0*/  @P1 F2FP.F16.F32.PACK_AB R20, RZ, R20 ;  /* 0x00000014ff14123e */ /* 0x020fe400000000ff */
[----:B0-----:R-:W-:-:S05]  /*0fb0*/  @P1 F2FP.F16.F32.PACK_AB R11, RZ, R16 ;  /* 0x00000010ff0b123e */ /* 0x001fca00000000ff */
[----:B------:R-:W-:Y:S02]  /*0fc0*/  @P1 HMUL2 R11, R11.H0_H0, R20.H0_H0 ;  /* 0x200000140b0b1232 */ /* 0x000fe40000000800 */
[----:B------:R-:W-:Y:S01]  /*0fd0*/  VIADD R19, R19, 0x4 ;  /* 0x0000000413137836 */ /* 0x000fe20000000000 */
[----:B--2---:R-:W-:Y:S02]  /*0fe0*/  @P3 F2FP.F16.F32.PACK_AB R22, RZ, R22 ;  /* 0x00000016ff16323e */ /* 0x004fe400000000ff */
[----:B---3--:R-:W-:Y:S02]  /*0ff0*/  @P2 F2FP.F16.F32.PACK_AB R13, RZ, R12 ;  /* 0x0000000cff0d223e */ /* 0x008fe400000000ff */
[----:B----4-:R-:W-:Y:S02]  /*1000*/  @P2 F2FP.F16.F32.PACK_AB R21, RZ, R21 ;  /* 0x00000015ff15223e */ /* 0x010fe400000000ff */
[----:B------:R-:W-:-:S03]  /*1010*/  @P3 F2FP.F16.F32.PACK_AB R12, RZ, R14 ;  /* 0x0000000eff0c323e */ /* 0x000fc600000000ff */
[----:B------:R-:W-:Y:S02]  /*1020*/  @P2 HMUL2 R21, R13.H0_H0, R21.H0_H0 ;  /* 0x200000150d152232 */ /* 0x000fe40000000800 */
[----:B------:R-:W-:Y:S02]  /*1030*/  @P1 HADD2.F32 R13, -RZ, R11.H0_H0 ;  /* 0x2000000bff0d1230 */ /* 0x000fe40000004100 */
[----:B------:R-:W-:Y:S02]  /*1040*/  @P3 HMUL2 R12, R12.H0_H0, R22.H0_H0 ;  /* 0x200000160c0c3232 */ /* 0x000fe40000000800 */
[----:B------:R-:W-:Y:S02]  /*1050*/  @P2 HADD2.F32 R21, -RZ, R21.H0_H0 ;  /* 0x20000015ff152230 */ /* 0x000fe40000004100 */
[----:B------:R-:W-:Y:S01]  /*1060*/  @P1 FADD R4, R4, R13 ;  /* 0x0000000d04041221 */ /* 0x000fe20000000000 */
[----:B------:R-:W-:-:S03]  /*1070*/  @P3 HADD2.F32 R11, -RZ, R12.H0_H0 ;  /* 0x2000000cff0b3230 */ /* 0x000fc60000004100 */
[----:B------:R-:W-:-:S04]  /*1080*/  @P2 FADD R4, R4, R21 ;  /* 0x0000001504042221 */ /* 0x000fc80000000000 */
[----:B------:R-:W-:-:S07]  /*1090*/  @P3 FADD R4, R4, R11 ;  /* 0x0000000b04043221 */ /* 0x000fce0000000000 */
.L_x_4:
[----:B------:R-:W-:Y:S05]  /*10a0*/  @!P6 BRA `(.L_x_3) ;  /* 0x0000000000fce947 */ /* 0x000fea0003800000 */
[----:B------:R-:W-:Y:S02]  /*10b0*/  ISETP.NE.AND P1, PT, R18, 0x1, PT ;  /* 0x000000011200780c */ /* 0x000fe40003f25270 */
[----:B------:R-:W-:-:S11]  /*10c0*/  LOP3.LUT P3, RZ, R5, 0x1, RZ, 0xc0, !PT ;  /* 0x0000000105ff7812 */ /* 0x000fd6000786c0ff */
[----:B------:R-:W-:Y:S05]  /*10d0*/  @!P1 BRA `(.L_x_5) ;  /* 0x0000000000949947 */ /* 0x000fea0003800000 */
[----:B------:R-:W0:Y:S01]  /*10e0*/  LDCU UR5, c[0x0][0x3a4] ;  /* 0x00007480ff0577ac */ /* 0x000e220008000800 */
[-C--:B------:R-:W-:Y:S01]  /*10f0*/  IADD3 R16, PT, PT, R0, R19.reuse, RZ ;  /* 0x0000001300107210 */ /* 0x080fe20007ffe0ff */
[----:B------:R-:W1:Y:S01]  /*1100*/  LDC.64 R12, c[0x0][0x388] ;  /* 0x0000e200ff0c7b82 */ /* 0x000e620000000a00 */
[----:B------:R-:W-:-:S03]  /*1110*/  IADD3 R21, PT, PT, R8, R19, RZ ;  /* 0x0000001308157210 */ /* 0x000fc60007ffe0ff */
[C---:B------:R-:W-:Y:S01]  /*1120*/  VIADD R18, R16.reuse, 0x1 ;  /* 0x0000000110127836 */ /* 0x040fe20000000000 */
[----:B0-----:R-:W-:-:S04]  /*1130*/  ISETP.GE.AND P1, PT, R16, UR5, PT ;  /* 0x0000000510007c0c */ /* 0x001fc8000bf26270 */
[----:B------:R-:W-:Y:S02]  /*1140*/  ISETP.GE.AND P2, PT, R18, UR5, PT ;  /* 0x0000000512007c0c */ /* 0x000fe4000bf46270 */
[----:B------:R-:W-:Y:S02]  /*1150*/  ISETP.GT.AND P1, PT, R16, -0x1, !P1 ;  /* 0xffffffff1000780c */ /* 0x000fe40004f24270 */
[----:B------:R-:W-:Y:S02]  /*1160*/  ISETP.GT.AND P2, PT, R18, -0x1, !P2 ;  /* 0xffffffff1200780c */ /* 0x000fe40005744270 */
[----:B------:R-:W-:Y:S01]  /*1170*/  PLOP3.LUT P1, PT, P0, P1, PT, 0x80, 0x8 ;  /* 0x000000000008781c */ /* 0x000fe20000723070 */
[----:B-1----:R-:W-:Y:S01]  /*1180*/  IMAD.WIDE R12, R21, 0x4, R12 ;  /* 0x00000004150c7825 */ /* 0x002fe200078e020c */
[----:B------:R-:W-:-:S11]  /*1190*/  PLOP3.LUT P2, PT, P0, P2, PT, 0x80, 0x8 ;  /* 0x000000000008781c */ /* 0x000fd60000745070 */
[----:B------:R-:W0:Y:S01]  /*11a0*/  @P1 LDC R17, c[0x0][0x39c] ;  /* 0x0000e700ff111b82 */ /* 0x000e220000000800 */
[----:B------:R-:W-:-:S07]  /*11b0*/  @P1 IMAD R16, R9, UR5, R16 ;  /* 0x0000000509101c24 */ /* 0x000fce000f8e0210 */
[----:B------:R-:W1:Y:S08]  /*11c0*/  @P1 LDC.64 R14, c[0x0][0x380] ;  /* 0x0000e000ff0e1b82 */ /* 0x000e700000000a00 */
[----:B------:R-:W2:Y:S08]  /*11d0*/  @P2 LDC R23, c[0x0][0x39c] ;  /* 0x0000e700ff172b82 */ /* 0x000eb00000000800 */
[----:B------:R-:W3:Y:S01]  /*11e0*/  @P2 LDC.64 R10, c[0x0][0x380] ;  /* 0x0000e000ff0a2b82 */ /* 0x000ee20000000a00 */
[----:B0-----:R-:W-:-:S02]  /*11f0*/  @P1 IMAD R17, R16, R17, RZ ;  /* 0x0000001110111224 */ /* 0x001fc400078e02ff */
[----:B------:R-:W-:Y:S02]  /*1200*/  @P2 IMAD R16, R9, UR5, R18 ;  /* 0x0000000509102c24 */ /* 0x000fe4000f8e0212 */
[----:B-1----:R-:W-:-:S06]  /*1210*/  @P1 IMAD.WIDE R14, R17, 0x4, R14 ;  /* 0x00000004110e1825 */ /* 0x002fcc00078e020e */
[----:B------:R-:W4:Y:S01]  /*1220*/  @P1 LDG.E R14, desc[UR6][R14.64] ;  /* 0x000000060e0e1981 */ /* 0x000f22000c1e1900 */
[----:B--2---:R-:W-:-:S03]  /*1230*/  @P2 IMAD R17, R16, R23, RZ ;  /* 0x0000001710112224 */ /* 0x004fc600078e02ff */
[----:B------:R-:W2:Y:S01]  /*1240*/  @P1 LDG.E R16, desc[UR6][R12.64] ;  /* 0x000000060c101981 */ /* 0x000ea2000c1e1900 */
[----:B---3--:R-:W-:-:S03]  /*1250*/  @P2 IMAD.WIDE R10, R17, 0x4, R10 ;  /* 0x00000004110a2825 */ /* 0x008fc600078e020a */
[----:B------:R-:W3:Y:S04]  /*1260*/  @P2 LDG.E R17, desc[UR6][R12.64+0x4] ;  /* 0x000004060c112981 */ /* 0x000ee8000c1e1900 */
[----:B------:R4:W5:Y:S01]  /*1270*/  @P2 LDG.E R10, desc[UR6][R10.64] ;  /* 0x000000060a0a2981 */ /* 0x000962000c1e1900 */
[----:B------:R-:W-:Y:S01]  /*1280*/  VIADD R19, R19, 0x2 ;  /* 0x0000000213137836 */ /* 0x000fe20000000000 */
[----:B----4-:R-:W-:Y:S02]  /*1290*/  @P1 F2FP.F16.F32.PACK_AB R11, RZ, R14 ;  /* 0x0000000eff0b123e */ /* 0x010fe400000000ff */
[----:B--2---:R-:W-:-:S05]  /*12a0*/  @P1 F2FP.F16.F32.PACK_AB R16, RZ, R16 ;  /* 0x00000010ff10123e */ /* 0x004fca00000000ff */
[----:B------:R-:W-:Y:S01]  /*12b0*/  @P1 HMUL2 R11, R11.H0_H0, R16.H0_H0 ;  /* 0x200000100b0b1232 */ /* 0x000fe20000000800 */
[----:B---3--:R-:W-:Y:S02]  /*12c0*/  @P2 F2FP.F16.F32.PACK_AB R17, RZ, R17 ;  /* 0x00000011ff11223e */ /* 0x008fe400000000ff */
[----:B-----5:R-:W-:Y:S02]  /*12d0*/  @P2 F2FP.F16.F32.PACK_AB R13, RZ, R10 ;  /* 0x0000000aff0d223e */ /* 0x020fe400000000ff */
[----:B------:R-:W-:-:S03]  /*12e0*/  @P1 HADD2.F32 R15, -RZ, R11.H0_H0 ;  /* 0x2000000bff0f1230 */ /* 0x000fc60000004100 */
[----:B------:R-:W-:Y:S02]  /*12f0*/  @P2 HMUL2 R13, R13.H0_H0, R17.H0_H0 ;  /* 0x200000110d0d2232 */ /* 0x000fe40000000800 */
[----:B------:R-:W-:-:S03]  /*1300*/  @P1 FADD R4, R4, R15 ;  /* 0x0000000f04041221 */ /* 0x000fc60000000000 */
[----:B------:R-:W-:-:S05]  /*1310*/  @P2 HADD2.F32 R17, -RZ, R13.H0_H0 ;  /* 0x2000000dff112230 */ /* 0x000fca0000004100 */
[----:B------:R-:W-:-:S07]  /*1320*/  @P2 FADD R4, R4, R17 ;  /* 0x0000001104042221 */ /* 0x000fce0000000000 */
.L_x_5:
[----:B------:R-:W-:Y:S05]  /*1330*/  @!P3 BRA `(.L_x_3) ;  /* 0x000000000058b947 */ /* 0x000fea0003800000 */
[----:B------:R-:W0:Y:S01]  /*1340*/  LDCU UR5, c[0x0][0x3a4] ;  /* 0x00007480ff0577ac */ /* 0x000e220008000800 */
[----:B------:R-:W-:Y:S01]  /*1350*/  IADD3 R14, PT, PT, R0, R19, RZ ;  /* 0x00000013000e7210 */ /* 0x000fe20007ffe0ff */
[----:B------:R-:W-:Y:S03]  /*1360*/  BSSY.RECONVERGENT B0, `(.L_x_3) ;  /* 0x0000013000007945 */ /* 0x000fe60003800200 */
[----:B0-----:R-:W-:-:S04]  /*1370*/  ISETP.GE.AND P1, PT, R14, UR5, PT ;  /* 0x000000050e007c0c */ /* 0x001fc8000bf26270 */
[----:B------:R-:W-:-:S04]  /*1380*/  ISETP.GT.AND P1, PT, R14, -0x1, !P1 ;  /* 0xffffffff0e00780c */ /* 0x000fc80004f24270 */
[----:B------:R-:W-:-:S13]  /*1390*/  PLOP3.LUT P1, PT, P0, P1, PT, 0x80, 0x8 ;  /* 0x000000000008781c */ /* 0x000fda0000723070 */
[----:B------:R-:W-:Y:S05]  /*13a0*/  @!P1 BRA `(.L_x_6) ;  /* 0x0000000000389947 */ /* 0x000fea0003800000 */
[----:B------:R-:W0:Y:S01]  /*13b0*/  LDC.64 R12, c[0x0][0x388] ;  /* 0x0000e200ff0c7b82 */ /* 0x000e220000000a00 */
[----:B------:R-:W1:Y:S01]  /*13c0*/  LDCU UR8, c[0x0][0x39c] ;  /* 0x00007380ff0877ac */ /* 0x000e620008000800 */
[----:B------:R-:W-:Y:S02]  /*13d0*/  IMAD R9, R9, UR5, R14 ;  /* 0x0000000509097c24 */ /* 0x000fe4000f8e020e */
[----:B------:R-:W-:-:S04]  /*13e0*/  IMAD.IADD R19, R8, 0x1, R19 ;  /* 0x0000000108137824 */ /* 0x000fc800078e0213 */
[----:B------:R-:W2:Y:S01]  /*13f0*/  LDC.64 R10, c[0x0][0x380] ;  /* 0x0000e000ff0a7b82 */ /* 0x000ea20000000a00 */
[----:B-1----:R-:W-:Y:S02]  /*1400*/  IMAD R9, R9, UR8, RZ ;  /* 0x0000000809097c24 */ /* 0x002fe4000f8e02ff */
[----:B0-----:R-:W-:-:S06]  /*1410*/  IMAD.WIDE R12, R19, 0x4, R12 ;  /* 0x00000004130c7825 */ /* 0x001fcc00078e020c */
[----:B------:R-:W3:Y:S01]  /*1420*/  LDG.E R13, desc[UR6][R12.64] ;  /* 0x000000060c0d7981 */ /* 0x000ee2000c1e1900 */
[----:B--2---:R-:W-:-:S06]  /*1430*/  IMAD.WIDE R10, R9, 0x4, R10 ;  /* 0x00000004090a7825 */ /* 0x004fcc00078e020a */
[----:B------:R-:W3:Y:S02]  /*1440*/  LDG.E R10, desc[UR6][R10.64] ;  /* 0x000000060a0a7981 */ /* 0x000ee4000c1e1900 */
[----:B---3--:R-:W-:-:S05]  /*1450*/  F2FP.F16.F32.PACK_AB R8, R13, R10 ;  /* 0x0000000a0d08723e */ /* 0x008fca00000000ff */
[----:B------:R-:W-:-:S05]  /*1460*/  HMUL2 R8, R8.H0_H0, R8.H1_H1 ;  /* 0x3000000808087232 */ /* 0x000fca0000000800 */
[----:B------:R-:W-:-:S05]  /*1470*/  HADD2.F32 R9, -RZ, R8.H0_H0 ;  /* 0x20000008ff097230 */ /* 0x000fca0000004100 */
[----:B------:R-:W-:-:S07]  /*1480*/  FADD R4, R4, R9 ;  /* 0x0000000904047221 */ /* 0x000fce0000000000 */
.L_x_6:
[----:B------:R-:W-:Y:S05]  /*1490*/  BSYNC.RECONVERGENT B0 ;  /* 0x0000000000007941 */ /* 0x000fea0003800200 */
.L_x_3:
[----:B------:R-:W-:Y:S05]  /*14a0*/  @P5 BRA `(.L_x_7) ;  /* 0xffffffec00485947 */ /* 0x000fea000383ffff */
.L_x_0:
[----:B------:R-:W0:Y:S01]  /*14b0*/  LDC.64 R6, c[0x0][0x390] ;  /* 0x0000e400ff067b82 */ /* 0x000e220000000a00 */
[----:B------:R-:W1:Y:S02]  /*14c0*/  LDCU UR5, c[0x0][0x3a4] ;  /* 0x00007480ff0577ac */ /* 0x000e640008000800 */
[----:B-1----:R-:W-:-:S04]  /*14d0*/  IMAD R3, R3, UR5, R0 ;  /* 0x0000000503037c24 */ /* 0x002fc8000f8e0200 */
[----:B0-----:R-:W-:-:S05]  /*14e0*/  IMAD.WIDE R2, R3, 0x4, R6 ;  /* 0x0000000403027825 */ /* 0x001fca00078e0206 */
[----:B------:R-:W-:Y:S01]  /*14f0*/  STG.E desc[UR6][R2.64], R4 ;  /* 0x0000000402007986 */ /* 0x000fe2000c101906 */
[----:B------:R-:W-:Y:S05]  /*1500*/  EXIT ;  /* 0x000000000000794d */ /* 0x000fea0003800000 */
.L_x_8:
[----:B------:R-:W-:-:S00]  /*1510*/  BRA `(.L_x_8) ;  /* 0xfffffffc00fc7947 */ /* 0x000fc0000383ffff */
[----:B------:R-:W-:-:S00]  /*1520*/  NOP ;  /* 0x0000000000007918 */ /* 0x000fc00000000000 */
        /* <DEDUP_REMOVED lines=13> */
.L_x_9:


//--------------------- .nv.shared.reserved.0     --------------------------
	.section	.nv.shared.reserved.0,"aw",@nobits
	.weak		__nv_reservedSMEM_offset_0_alias
	.size		__nv_reservedSMEM_offset_0_alias, 0, 64
	.other		__nv_reservedSMEM_offset_0_alias,@"STO_CUDA_RESERVED_SHARED STV_DEFAULT"
__nv_reservedSMEM_offset_0_alias:
	.zero		0
	.zero		64


//--------------------- .nv.constant0._Z26laplace_filter_kernel_fp16PKfS0_Pfiiiii --------------------------
	.section	.nv.constant0._Z26laplace_filter_kernel_fp16PKfS0_Pfiiiii,"a",@progbits
	.sectionflags	@""
	.align	4
.nv.constant0._Z26laplace_filter_kernel_fp16PKfS0_Pfiiiii:
	.zero		940


//--------------------- SYMBOLS --------------------------

	.type		.nv.reservedSmem.offset0,@object
	.size		.nv.reservedSmem.offset0,0x4
